//
// Generated by NVIDIA NVVM Compiler
//
// Compiler Build ID: CL-36424714
// Cuda compilation tools, release 13.0, V13.0.88
// Based on NVVM 20.0.0
//

.version 9.0
.target sm_100
.address_size 64

	// .globl	multiply_add_kernel

.visible .entry multiply_add_kernel(
	.param .u64 .ptr .align 1 multiply_add_kernel_param_0,
	.param .u64 .ptr .align 1 multiply_add_kernel_param_1,
	.param .u64 .ptr .align 1 multiply_add_kernel_param_2,
	.param .u32 multiply_add_kernel_param_3
)
{
	.reg .pred 	%p<3>;
	.reg .b32 	%r<9>;
	.reg .b32 	%f<7>;
	.reg .b64 	%rd<15>;

	ld.param.u64 	%rd4, [multiply_add_kernel_param_0];
	ld.param.u64 	%rd5, [multiply_add_kernel_param_1];
	ld.param.u64 	%rd6, [multiply_add_kernel_param_2];
	ld.param.u32 	%r2, [multiply_add_kernel_param_3];
	cvta.to.global.u64 	%rd1, %rd6;
	cvta.to.global.u64 	%rd2, %rd5;
	cvta.to.global.u64 	%rd3, %rd4;
	mov.u32 	%r3, %ctaid.x;
	mov.u32 	%r4, %ntid.x;
	mov.u32 	%r5, %tid.x;
	mad.lo.s32 	%r1, %r3, %r4, %r5;
	shr.u32 	%r6, %r2, 31;
	add.s32 	%r7, %r2, %r6;
	shr.s32 	%r8, %r7, 1;
	setp.ge.s32 	%p1, %r1, %r8;
	@%p1 bra 	$L__BB0_2;
	mul.wide.s32 	%rd11, %r1, 4;
	add.s64 	%rd12, %rd3, %rd11;
	ld.global.f32 	%f4, [%rd12];
	add.s64 	%rd13, %rd2, %rd11;
	ld.global.f32 	%f5, [%rd13];
	mul.f32 	%f6, %f4, %f5;
	add.s64 	%rd14, %rd1, %rd11;
	st.global.f32 	[%rd14], %f6;
	bra.uni 	$L__BB0_4;
$L__BB0_2:
	setp.ge.s32 	%p2, %r1, %r2;
	@%p2 bra 	$L__BB0_4;
	mul.wide.s32 	%rd7, %r1, 4;
	add.s64 	%rd8, %rd3, %rd7;
	ld.global.f32 	%f1, [%rd8];
	add.s64 	%rd9, %rd2, %rd7;
	ld.global.f32 	%f2, [%rd9];
	add.f32 	%f3, %f1, %f2;
	add.s64 	%rd10, %rd1, %rd7;
	st.global.f32 	[%rd10], %f3;
$L__BB0_4:
	ret;

}


// ===== COMPILED SASS (sm_100) =====

	.target	sm_100

	.elftype	@"ET_EXEC"


//--------------------- .note.nv.tkinfo           --------------------------
	.section	.note.nv.tkinfo,"",@"SHT_NOTE"
	.sectionflags	@"SHF_NOTE_NV_TKINFO"
	.tkinfo
        /*0018*/ 	.word	0x00000002
        /*0030*/ 	.string	""
        /*0030*/ 	.string	"ptxas"
        /*0030*/ 	.string	"Cuda compilation tools, release 13.0, V13.0.88"
        /*0030*/ 	.string	"Build cuda_13.0.r13.0/compiler.36424714_0"
        /*0030*/ 	.string	"-arch sm_100 -m 64 "



//--------------------- .note.nv.cuinfo           --------------------------
	.section	.note.nv.cuinfo,"",@"SHT_NOTE"
	.sectionflags	@"SHF_NOTE_NV_CUINFO"
        /*0018*/ 	.short	0x0002
        /*001a*/ 	.short	0x0064
        /*001c*/ 	.short	0x0082
	.zero		2


//--------------------- .nv.info                  --------------------------
	.section	.nv.info,"",@"SHT_CUDA_INFO"
	.align	4


	//----- nvinfo : EIATTR_REGCOUNT
	.align		4
        /*0000*/ 	.byte	0x04, 0x2f
        /*0002*/ 	.short	(.L_1 - .L_0)
	.align		4
.L_0:
        /*0004*/ 	.word	index@(multiply_add_kernel)
        /*0008*/ 	.word	0x0000000c


	//----- nvinfo : EIATTR_FRAME_SIZE
	.align		4
.L_1:
        /*000c*/ 	.byte	0x04, 0x11
        /*000e*/ 	.short	(.L_3 - .L_2)
	.align		4
.L_2:
        /*0010*/ 	.word	index@(multiply_add_kernel)
        /*0014*/ 	.word	0x00000000


	//----- nvinfo : EIATTR_MIN_STACK_SIZE
	.align		4
.L_3:
        /*0018*/ 	.byte	0x04, 0x12
        /*001a*/ 	.short	(.L_5 - .L_4)
	.align		4
.L_4:
        /*001c*/ 	.word	index@(multiply_add_kernel)
        /*0020*/ 	.word	0x00000000
.L_5:


//--------------------- .nv.compat                --------------------------
	.section	.nv.compat,"",@"SHT_CUDA_COMPAT_INFO"
	.align	4
        /*0000*/ 	.byte	0x02, 0x09, 0x00, 0x00, 0x02, 0x02, 0x01, 0x00, 0x02, 0x05, 0x05, 0x00, 0x03, 0x07, 0x01, 0x01
        /*0010*/ 	.byte	0x02, 0x03, 0x00, 0x00, 0x02, 0x06, 0x01, 0x00, 0x04, 0x0b, 0x08, 0x00, 0x09, 0x00, 0x00, 0x00
        /*0020*/ 	.byte	0x00, 0x00, 0x00, 0x00


//--------------------- .nv.info.multiply_add_kernel --------------------------
	.section	.nv.info.multiply_add_kernel,"",@"SHT_CUDA_INFO"
	.sectionflags	@""
	.align	4


	//----- nvinfo : EIATTR_CUDA_API_VERSION
	.align		4
        /*0000*/ 	.byte	0x04, 0x37
        /*0002*/ 	.short	(.L_7 - .L_6)
.L_6:
        /*0004*/ 	.word	0x00000082


	//----- nvinfo : EIATTR_KPARAM_INFO
	.align		4
.L_7:
        /*0008*/ 	.byte	0x04, 0x17
        /*000a*/ 	.short	(.L_9 - .L_8)
.L_8:
        /*000c*/ 	.word	0x00000000
        /*0010*/ 	.short	0x0003
        /*0012*/ 	.short	0x0018
        /*0014*/ 	.byte	0x00, 0xf0, 0x11, 0x00


	//----- nvinfo : EIATTR_KPARAM_INFO
	.align		4
.L_9:
        /*0018*/ 	.byte	0x04, 0x17
        /*001a*/ 	.short	(.L_11 - .L_10)
.L_10:
        /*001c*/ 	.word	0x00000000
        /*0020*/ 	.short	0x0002
        /*0022*/ 	.short	0x0010
        /*0024*/ 	.byte	0x00, 0xf5, 0x21, 0x00


	//----- nvinfo : EIATTR_KPARAM_INFO
	.align		4
.L_11:
        /*0028*/ 	.byte	0x04, 0x17
        /*002a*/ 	.short	(.L_13 - .L_12)
.L_12:
        /*002c*/ 	.word	0x00000000
        /*0030*/ 	.short	0x0001
        /*0032*/ 	.short	0x0008
        /*0034*/ 	.byte	0x00, 0xf5, 0x21, 0x00


	//----- nvinfo : EIATTR_KPARAM_INFO
	.align		4
.L_13:
        /*0038*/ 	.byte	0x04, 0x17
        /*003a*/ 	.short	(.L_15 - .L_14)
.L_14:
        /*003c*/ 	.word	0x00000000
        /*0040*/ 	.short	0x0000
        /*0042*/ 	.short	0x0000
        /*0044*/ 	.byte	0x00, 0xf5, 0x21, 0x00


	//----- nvinfo : EIATTR_SPARSE_MMA_MASK
	.align		4
.L_15:
        /*0048*/ 	.byte	0x03, 0x50
        /*004a*/ 	.short	0x0000


	//----- nvinfo : EIATTR_MAXREG_COUNT
	.align		4
        /*004c*/ 	.byte	0x03, 0x1b
        /*004e*/ 	.short	0x00ff


	//----- nvinfo : EIATTR_MERCURY_ISA_VERSION
	.align		4
        /*0050*/ 	.byte	0x03, 0x5f
        /*0052*/ 	.short	0x0101


	//----- nvinfo : EIATTR_VRC_CTA_INIT_COUNT
	.align		4
        /*0054*/ 	.byte	0x02, 0x4a
	.zero		1
	.zero		1


	//----- nvinfo : EIATTR_EXIT_INSTR_OFFSETS
	.align		4
        /*0058*/ 	.byte	0x04, 0x1c
        /*005a*/ 	.short	(.L_17 - .L_16)


	//   ....[0]....
.L_16:
        /*005c*/ 	.word	0x00000150


	//   ....[1]....
        /*0060*/ 	.word	0x00000170


	//   ....[2]....
        /*0064*/ 	.word	0x00000220


	//----- nvinfo : EIATTR_CRS_STACK_SIZE
	.align		4
.L_17:
        /*0068*/ 	.byte	0x04, 0x1e
        /*006a*/ 	.short	(.L_19 - .L_18)
.L_18:
        /*006c*/ 	.word	0x00000000


	//----- nvinfo : EIATTR_CBANK_PARAM_SIZE
	.align		4
.L_19:
        /*0070*/ 	.byte	0x03, 0x19
        /*0072*/ 	.short	0x001c


	//----- nvinfo : EIATTR_PARAM_CBANK
	.align		4
        /*0074*/ 	.byte	0x04, 0x0a
        /*0076*/ 	.short	(.L_21 - .L_20)
	.align		4
.L_20:
        /*0078*/ 	.word	index@(.nv.constant0.multiply_add_kernel)
        /*007c*/ 	.short	0x0380
        /*007e*/ 	.short	0x001c


	//----- nvinfo : EIATTR_SW_WAR
	.align		4
.L_21:
        /*0080*/ 	.byte	0x04, 0x36
        /*0082*/ 	.short	(.L_23 - .L_22)
.L_22:
        /*0084*/ 	.word	0x00000008
.L_23:


//--------------------- .nv.callgraph             --------------------------
	.section	.nv.callgraph,"",@"SHT_CUDA_CALLGRAPH"
	.align	4
	.sectionentsize	8
	.align		4
        /*0000*/ 	.word	0x00000000
	.align		4
        /*0004*/ 	.word	0xffffffff
	.align		4
        /*0008*/ 	.word	0x00000000
	.align		4
        /*000c*/ 	.word	0xfffffffe
	.align		4
        /*0010*/ 	.word	0x00000000
	.align		4
        /*0014*/ 	.word	0xfffffffd
	.align		4
        /*0018*/ 	.word	0x00000000
	.align		4
        /*001c*/ 	.word	0xfffffffc


//--------------------- .text.multiply_add_kernel --------------------------
	.section	.text.multiply_add_kernel,"ax",@progbits
	.align	128
        .global         multiply_add_kernel
        .type           multiply_add_kernel,@function
        .size           multiply_add_kernel,(.L_x_2 - multiply_add_kernel)
        .other          multiply_add_kernel,@"STO_CUDA_ENTRY STV_DEFAULT"
multiply_add_kernel:
.text.multiply_add_kernel:
[----:B------:R-:W-:Y:S01]  /*0000*/  LDC R1, c[0x0][0x37c] ;  /* 0x0000df00ff017b82 */ /* 0x000fe20000000800 */
[----:B------:R-:W0:Y:S07]  /*0010*/  S2R R0, SR_TID.X ;  /* 0x0000000000007919 */ /* 0x000e2e0000002100 */
[----:B------:R-:W0:Y:S01]  /*0020*/  S2UR UR5, SR_CTAID.X ;  /* 0x00000000000579c3 */ /* 0x000e220000002500 */
[----:B------:R-:W1:Y:S07]  /*0030*/  LDCU UR6, c[0x0][0x398] ;  /* 0x00007300ff0677ac */ /* 0x000e6e0008000800 */
[----:B------:R-:W0:Y:S01]  /*0040*/  LDC R9, c[0x0][0x360] ;  /* 0x0000d800ff097b82 */ /* 0x000e220000000800 */
[----:B-1----:R-:W-:-:S04]  /*0050*/  ULEA.HI UR4, UR6, UR6, URZ, 0x1 ;  /* 0x0000000606047291 */ /* 0x002fc8000f8f08ff */
[----:B------:R-:W-:Y:S01]  /*0060*/  USHF.R.S32.HI UR4, URZ, 0x1, UR4 ;  /* 0x00000001ff047899 */ /* 0x000fe20008011404 */
[----:B0-----:R-:W-:-:S05]  /*0070*/  IMAD R9, R9, UR5, R0 ;  /* 0x0000000509097c24 */ /* 0x001fca000f8e0200 */
[----:B------:R-:W-:-:S05]  /*0080*/  ISETP.GE.AND P0, PT, R9, UR4, PT ;  /* 0x0000000409007c0c */ /* 0x000fca000bf06270 */
[----:B------:R-:W0:Y:S08]  /*0090*/  LDCU.64 UR4, c[0x0][0x358] ;  /* 0x00006b00ff0477ac */ /* 0x000e300008000a00 */
[----:B------:R-:W-:Y:S05]  /*00a0*/  @P0 BRA `(.L_x_0) ;  /* 0x00000000002c0947 */ /* 0x000fea0003800000 */
[----:B------:R-:W1:Y:S08]  /*00b0*/  LDC.64 R2, c[0x0][0x380] ;  /* 0x0000e000ff027b82 */ /* 0x000e700000000a00 */
[----:B------:R-:W2:Y:S08]  /*00c0*/  LDC.64 R4, c[0x0][0x388] ;  /* 0x0000e200ff047b82 */ /* 0x000eb00000000a00 */
[----:B------:R-:W3:Y:S01]  /*00d0*/  LDC.64 R6, c[0x0][0x390] ;  /* 0x0000e400ff067b82 */ /* 0x000ee20000000a00 */
[----:B-1----:R-:W-:-:S06]  /*00e0*/  IMAD.WIDE R2, R9, 0x4, R2 ;  /* 0x0000000409027825 */ /* 0x002fcc00078e0202 */
[----:B0-----:R-:W4:Y:S01]  /*00f0*/  LDG.E R2, desc[UR4][R2.64] ;  /* 0x0000000402027981 */ /* 0x001f22000c1e1900 */
[----:B--2---:R-:W-:-:S06]  /*0100*/  IMAD.WIDE R4, R9, 0x4, R4 ;  /* 0x0000000409047825 */ /* 0x004fcc00078e0204 */
[----:B------:R-:W4:Y:S01]  /*0110*/  LDG.E R5, desc[UR4][R4.64] ;  /* 0x0000000404057981 */ /* 0x000f22000c1e1900 */
[----:B---3--:R-:W-:-:S04]  /*0120*/  IMAD.WIDE R6, R9, 0x4, R6 ;  /* 0x0000000409067825 */ /* 0x008fc800078e0206 */
[----:B----4-:R-:W-:-:S05]  /*0130*/  FMUL R9, R2, R5 ;  /* 0x0000000502097220 */ /* 0x010fca0000400000 */
[----:B------:R-:W-:Y:S01]  /*0140*/  STG.E desc[UR4][R6.64], R9 ;  /* 0x0000000906007986 */ /* 0x000fe2000c101904 */
[----:B------:R-:W-:Y:S05]  /*0150*/  EXIT ;  /* 0x000000000000794d */ /* 0x000fea0003800000 */
.L_x_0:
[----:B------:R-:W-:-:S13]  /*0160*/  ISETP.GE.AND P0, PT, R9, UR6, PT ;  /* 0x0000000609007c0c */ /* 0x000fda000bf06270 */
[----:B0-----:R-:W-:Y:S05]  /*0170*/  @P0 EXIT ;  /* 0x000000000000094d */ /* 0x001fea0003800000 */
[----:B------:R-:W0:Y:S08]  /*0180*/  LDC.64 R2, c[0x0][0x380] ;  /* 0x0000e000ff027b82 */ /* 0x000e300000000a00 */
[----:B------:R-:W1:Y:S08]  /*0190*/  LDC.64 R4, c[0x0][0x388] ;  /* 0x0000e200ff047b82 */ /* 0x000e700000000a00 */
[----:B------:R-:W2:Y:S01]  /*01a0*/  LDC.64 R6, c[0x0][0x390] ;  /* 0x0000e400ff067b82 */ /* 0x000ea20000000a00 */
[----:B0-----:R-:W-:-:S06]  /*01b0*/  IMAD.WIDE R2, R9, 0x4, R2 ;  /* 0x0000000409027825 */ /* 0x001fcc00078e0202 */
[----:B------:R-:W3:Y:S01]  /*01c0*/  LDG.E R2, desc[UR4][R2.64] ;  /* 0x0000000402027981 */ /* 0x000ee2000c1e1900 */
[----:B-1----:R-:W-:-:S06]  /*01d0*/  IMAD.WIDE R4, R9, 0x4, R4 ;  /* 0x0000000409047825 */ /* 0x002fcc00078e0204 */
[----:B------:R-:W3:Y:S01]  /*01e0*/  LDG.E R5, desc[UR4][R4.64] ;  /* 0x0000000404057981 */ /* 0x000ee2000c1e1900 */
[----:B--2---:R-:W-:-:S04]  /*01f0*/  IMAD.WIDE R6, R9, 0x4, R6 ;  /* 0x0000000409067825 */ /* 0x004fc800078e0206 */
[----:B---3--:R-:W-:-:S05]  /*0200*/  FADD R9, R2, R5 ;  /* 0x0000000502097221 */ /* 0x008fca0000000000 */
[----:B------:R-:W-:Y:S01]  /*0210*/  STG.E desc[UR4][R6.64], R9 ;  /* 0x0000000906007986 */ /* 0x000fe2000c101904 */
[----:B------:R-:W-:Y:S05]  /*0220*/  EXIT ;  /* 0x000000000000794d */ /* 0x000fea0003800000 */
.L_x_1:
[----:B------:R-:W-:-:S00]  /*0230*/  BRA `(.L_x_1) ;  /* 0xfffffffc00fc7947 */ /* 0x000fc0000383ffff */
[----:B------:R-:W-:-:S00]  /*0240*/  NOP ;  /* 0x0000000000007918 */ /* 0x000fc00000000000 */
        /* <DEDUP_REMOVED lines=11> */
.L_x_2:


//--------------------- .nv.shared.reserved.0     --------------------------
	.section	.nv.shared.reserved.0,"aw",@nobits
	.weak		__nv_reservedSMEM_offset_0_alias
	.size		__nv_reservedSMEM_offset_0_alias, 0, 64
	.other		__nv_reservedSMEM_offset_0_alias,@"STO_CUDA_RESERVED_SHARED STV_DEFAULT"
__nv_reservedSMEM_offset_0_alias:
	.zero		0
	.zero		64


//--------------------- .nv.constant0.multiply_add_kernel --------------------------
	.section	.nv.constant0.multiply_add_kernel,"a",@progbits
	.sectionflags	@""
	.align	4
.nv.constant0.multiply_add_kernel:
	.zero		924


//--------------------- SYMBOLS --------------------------

	.type		.nv.reservedSmem.offset0,@object
	.size		.nv.reservedSmem.offset0,0x4
